//
// Generated by NVIDIA NVVM Compiler
//
// Compiler Build ID: CL-36424714
// Cuda compilation tools, release 13.0, V13.0.88
// Based on NVVM 20.0.0
//

.version 9.0
.target sm_100
.address_size 64

	// .globl	default_function_kernel

.visible .entry default_function_kernel(
	.param .u64 .ptr .align 1 default_function_kernel_param_0,
	.param .u64 .ptr .align 1 default_function_kernel_param_1
)
.maxntid 62
{
	.reg .pred 	%p<2>;
	.reg .b32 	%r<4>;
	.reg .b32 	%f<3>;
	.reg .b64 	%rd<8>;

	ld.param.u64 	%rd1, [default_function_kernel_param_0];
	ld.param.u64 	%rd2, [default_function_kernel_param_1];
	mov.u32 	%r2, %ctaid.x;
	mov.u32 	%r3, %tid.x;
	mad.lo.s32 	%r1, %r2, 62, %r3;
	setp.gt.u32 	%p1, %r1, 49724;
	@%p1 bra 	$L__BB0_2;
	cvta.to.global.u64 	%rd3, %rd2;
	cvta.to.global.u64 	%rd4, %rd1;
	mul.wide.u32 	%rd5, %r1, 4;
	add.s64 	%rd6, %rd3, %rd5;
	ld.global.nc.f32 	%f1, [%rd6];
	sin.approx.f32 	%f2, %f1;
	add.s64 	%rd7, %rd4, %rd5;
	st.global.f32 	[%rd7], %f2;
$L__BB0_2:
	ret;

}


// ===== COMPILED SASS (sm_100) =====

	.target	sm_100

	.elftype	@"ET_EXEC"


//--------------------- .note.nv.tkinfo           --------------------------
	.section	.note.nv.tkinfo,"",@"SHT_NOTE"
	.sectionflags	@"SHF_NOTE_NV_TKINFO"
	.tkinfo
        /*0018*/ 	.word	0x00000002
        /*0030*/ 	.string	""
        /*0030*/ 	.string	"ptxas"
        /*0030*/ 	.string	"Cuda compilation tools, release 13.0, V13.0.88"
        /*0030*/ 	.string	"Build cuda_13.0.r13.0/compiler.36424714_0"
        /*0030*/ 	.string	"-arch sm_100 -m 64 "



//--------------------- .note.nv.cuinfo           --------------------------
	.section	.note.nv.cuinfo,"",@"SHT_NOTE"
	.sectionflags	@"SHF_NOTE_NV_CUINFO"
        /*0018*/ 	.short	0x0002
        /*001a*/ 	.short	0x0064
        /*001c*/ 	.short	0x0082
	.zero		2


//--------------------- .nv.info                  --------------------------
	.section	.nv.info,"",@"SHT_CUDA_INFO"
	.align	4


	//----- nvinfo : EIATTR_REGCOUNT
	.align		4
        /*0000*/ 	.byte	0x04, 0x2f
        /*0002*/ 	.short	(.L_1 - .L_0)
	.align		4
.L_0:
        /*0004*/ 	.word	index@(default_function_kernel)
        /*0008*/ 	.word	0x0000000c


	//----- nvinfo : EIATTR_FRAME_SIZE
	.align		4
.L_1:
        /*000c*/ 	.byte	0x04, 0x11
        /*000e*/ 	.short	(.L_3 - .L_2)
	.align		4
.L_2:
        /*0010*/ 	.word	index@(default_function_kernel)
        /*0014*/ 	.word	0x00000000


	//----- nvinfo : EIATTR_MIN_STACK_SIZE
	.align		4
.L_3:
        /*0018*/ 	.byte	0x04, 0x12
        /*001a*/ 	.short	(.L_5 - .L_4)
	.align		4
.L_4:
        /*001c*/ 	.word	index@(default_function_kernel)
        /*0020*/ 	.word	0x00000000
.L_5:


//--------------------- .nv.compat                --------------------------
	.section	.nv.compat,"",@"SHT_CUDA_COMPAT_INFO"
	.align	4
        /*0000*/ 	.byte	0x02, 0x09, 0x00, 0x00, 0x02, 0x02, 0x01, 0x00, 0x02, 0x05, 0x05, 0x00, 0x03, 0x07, 0x01, 0x01
        /*0010*/ 	.byte	0x02, 0x03, 0x00, 0x00, 0x02, 0x06, 0x01, 0x00, 0x04, 0x0b, 0x08, 0x00, 0x09, 0x00, 0x00, 0x00
        /*0020*/ 	.byte	0x00, 0x00, 0x00, 0x00


//--------------------- .nv.info.default_function_kernel --------------------------
	.section	.nv.info.default_function_kernel,"",@"SHT_CUDA_INFO"
	.sectionflags	@""
	.align	4


	//----- nvinfo : EIATTR_CUDA_API_VERSION
	.align		4
        /*0000*/ 	.byte	0x04, 0x37
        /*0002*/ 	.short	(.L_7 - .L_6)
.L_6:
        /*0004*/ 	.word	0x00000082


	//----- nvinfo : EIATTR_KPARAM_INFO
	.align		4
.L_7:
        /*0008*/ 	.byte	0x04, 0x17
        /*000a*/ 	.short	(.L_9 - .L_8)
.L_8:
        /*000c*/ 	.word	0x00000000
        /*0010*/ 	.short	0x0001
        /*0012*/ 	.short	0x0008
        /*0014*/ 	.byte	0x00, 0xf5, 0x21, 0x00


	//----- nvinfo : EIATTR_KPARAM_INFO
	.align		4
.L_9:
        /*0018*/ 	.byte	0x04, 0x17
        /*001a*/ 	.short	(.L_11 - .L_10)
.L_10:
        /*001c*/ 	.word	0x00000000
        /*0020*/ 	.short	0x0000
        /*0022*/ 	.short	0x0000
        /*0024*/ 	.byte	0x00, 0xf5, 0x21, 0x00


	//----- nvinfo : EIATTR_SPARSE_MMA_MASK
	.align		4
.L_11:
        /*0028*/ 	.byte	0x03, 0x50
        /*002a*/ 	.short	0x0000


	//----- nvinfo : EIATTR_MAXREG_COUNT
	.align		4
        /*002c*/ 	.byte	0x03, 0x1b
        /*002e*/ 	.short	0x00ff


	//----- nvinfo : EIATTR_MERCURY_ISA_VERSION
	.align		4
        /*0030*/ 	.byte	0x03, 0x5f
        /*0032*/ 	.short	0x0101


	//----- nvinfo : EIATTR_VRC_CTA_INIT_COUNT
	.align		4
        /*0034*/ 	.byte	0x02, 0x4a
	.zero		1
	.zero		1


	//----- nvinfo : EIATTR_EXIT_INSTR_OFFSETS
	.align		4
        /*0038*/ 	.byte	0x04, 0x1c
        /*003a*/ 	.short	(.L_13 - .L_12)


	//   ....[0]....
.L_12:
        /*003c*/ 	.word	0x00000050


	//   ....[1]....
        /*0040*/ 	.word	0x000000f0


	//----- nvinfo : EIATTR_MAX_THREADS
	.align		4
.L_13:
        /*0044*/ 	.byte	0x04, 0x05
        /*0046*/ 	.short	(.L_15 - .L_14)
.L_14:
        /*0048*/ 	.word	0x0000003e
        /*004c*/ 	.word	0x00000001
        /*0050*/ 	.word	0x00000001


	//----- nvinfo : EIATTR_CBANK_PARAM_SIZE
	.align		4
.L_15:
        /*0054*/ 	.byte	0x03, 0x19
        /*0056*/ 	.short	0x0010


	//----- nvinfo : EIATTR_PARAM_CBANK
	.align		4
        /*0058*/ 	.byte	0x04, 0x0a
        /*005a*/ 	.short	(.L_17 - .L_16)
	.align		4
.L_16:
        /*005c*/ 	.word	index@(.nv.constant0.default_function_kernel)
        /*0060*/ 	.short	0x0380
        /*0062*/ 	.short	0x0010


	//----- nvinfo : EIATTR_SW_WAR
	.align		4
.L_17:
        /*0064*/ 	.byte	0x04, 0x36
        /*0066*/ 	.short	(.L_19 - .L_18)
.L_18:
        /*0068*/ 	.word	0x00000008
.L_19:


//--------------------- .nv.callgraph             --------------------------
	.section	.nv.callgraph,"",@"SHT_CUDA_CALLGRAPH"
	.align	4
	.sectionentsize	8
	.align		4
        /*0000*/ 	.word	0x00000000
	.align		4
        /*0004*/ 	.word	0xffffffff
	.align		4
        /*0008*/ 	.word	0x00000000
	.align		4
        /*000c*/ 	.word	0xfffffffe
	.align		4
        /*0010*/ 	.word	0x00000000
	.align		4
        /*0014*/ 	.word	0xfffffffd
	.align		4
        /*0018*/ 	.word	0x00000000
	.align		4
        /*001c*/ 	.word	0xfffffffc


//--------------------- .text.default_function_kernel --------------------------
	.section	.text.default_function_kernel,"ax",@progbits
	.align	128
        .global         default_function_kernel
        .type           default_function_kernel,@function
        .size           default_function_kernel,(.L_x_1 - default_function_kernel)
        .other          default_function_kernel,@"STO_CUDA_ENTRY STV_DEFAULT"
default_function_kernel:
.text.default_function_kernel:
[----:B------:R-:W-:Y:S01]  /*0000*/  LDC R1, c[0x0][0x37c] ;  /* 0x0000df00ff017b82 */ /* 0x000fe20000000800 */
[----:B------:R-:W0:Y:S01]  /*0010*/  S2R R7, SR_CTAID.X ;  /* 0x0000000000077919 */ /* 0x000e220000002500 */
[----:B------:R-:W0:Y:S02]  /*0020*/  S2R R0, SR_TID.X ;  /* 0x0000000000007919 */ /* 0x000e240000002100 */
[----:B0-----:R-:W-:-:S05]  /*0030*/  IMAD R7, R7, 0x3e, R0 ;  /* 0x0000003e07077824 */ /* 0x001fca00078e0200 */
[----:B------:R-:W-:-:S13]  /*0040*/  ISETP.GT.U32.AND P0, PT, R7, 0xc23c, PT ;  /* 0x0000c23c0700780c */ /* 0x000fda0003f04070 */
[----:B------:R-:W-:Y:S05]  /*0050*/  @P0 EXIT ;  /* 0x000000000000094d */ /* 0x000fea0003800000 */
[----:B------:R-:W0:Y:S01]  /*0060*/  LDC.64 R2, c[0x0][0x388] ;  /* 0x0000e200ff027b82 */ /* 0x000e220000000a00 */
[----:B------:R-:W1:Y:S07]  /*0070*/  LDCU.64 UR4, c[0x0][0x358] ;  /* 0x00006b00ff0477ac */ /* 0x000e6e0008000a00 */
[----:B------:R-:W2:Y:S01]  /*0080*/  LDC.64 R4, c[0x0][0x380] ;  /* 0x0000e000ff047b82 */ /* 0x000ea20000000a00 */
[----:B0-----:R-:W-:-:S06]  /*0090*/  IMAD.WIDE.U32 R2, R7, 0x4, R2 ;  /* 0x0000000407027825 */ /* 0x001fcc00078e0002 */
[----:B-1----:R-:W3:Y:S01]  /*00a0*/  LDG.E.CONSTANT R2, desc[UR4][R2.64] ;  /* 0x0000000402027981 */ /* 0x002ee2000c1e9900 */
[----:B--2---:R-:W-:-:S04]  /*00b0*/  IMAD.WIDE.U32 R4, R7, 0x4, R4 ;  /* 0x0000000407047825 */ /* 0x004fc800078e0004 */
[----:B---3--:R-:W-:-:S06]  /*00c0*/  FMUL.RZ R9, R2, 0.15915493667125701904 ;  /* 0x3e22f98302097820 */ /* 0x008fcc000040c000 */
[----:B------:R-:W0:Y:S02]  /*00d0*/  MUFU.SIN R9, R9 ;  /* 0x0000000900097308 */ /* 0x000e240000000400 */
[----:B0-----:R-:W-:Y:S01]  /*00e0*/  STG.E desc[UR4][R4.64], R9 ;  /* 0x0000000904007986 */ /* 0x001fe2000c101904 */
[----:B------:R-:W-:Y:S05]  /*00f0*/  EXIT ;  /* 0x000000000000794d */ /* 0x000fea0003800000 */
.L_x_0:
[----:B------:R-:W-:-:S00]  /*0100*/  BRA `(.L_x_0) ;  /* 0xfffffffc00fc7947 */ /* 0x000fc0000383ffff */
[----:B------:R-:W-:-:S00]  /*0110*/  NOP ;  /* 0x0000000000007918 */ /* 0x000fc00000000000 */
        /* <DEDUP_REMOVED lines=14> */
.L_x_1:


//--------------------- .nv.shared.reserved.0     --------------------------
	.section	.nv.shared.reserved.0,"aw",@nobits
	.weak		__nv_reservedSMEM_offset_0_alias
	.size		__nv_reservedSMEM_offset_0_alias, 0, 64
	.other		__nv_reservedSMEM_offset_0_alias,@"STO_CUDA_RESERVED_SHARED STV_DEFAULT"
__nv_reservedSMEM_offset_0_alias:
	.zero		0
	.zero		64


//--------------------- .nv.constant0.default_function_kernel --------------------------
	.section	.nv.constant0.default_function_kernel,"a",@progbits
	.sectionflags	@""
	.align	4
.nv.constant0.default_function_kernel:
	.zero		912


//--------------------- SYMBOLS --------------------------

	.type		.nv.reservedSmem.offset0,@object
	.size		.nv.reservedSmem.offset0,0x4
